//
// Generated by NVIDIA NVVM Compiler
//
// Compiler Build ID: CL-36424714
// Cuda compilation tools, release 13.0, V13.0.88
// Based on NVVM 20.0.0
//

.version 9.0
.target sm_100
.address_size 64

	// .globl	_Z9mm_kernel6matrixS_S_i
// _ZZ9mm_kernel6matrixS_S_iE3a_s has been demoted
// _ZZ9mm_kernel6matrixS_S_iE3b_s has been demoted

.visible .entry _Z9mm_kernel6matrixS_S_i(
	.param .align 8 .b8 _Z9mm_kernel6matrixS_S_i_param_0[8],
	.param .align 8 .b8 _Z9mm_kernel6matrixS_S_i_param_1[8],
	.param .align 8 .b8 _Z9mm_kernel6matrixS_S_i_param_2[8],
	.param .u32 _Z9mm_kernel6matrixS_S_i_param_3
)
{
	.reg .pred 	%p<10>;
	.reg .b32 	%r<36>;
	.reg .b32 	%f<111>;
	.reg .b64 	%rd<31>;
	// demoted variable
	.shared .align 4 .b8 _ZZ9mm_kernel6matrixS_S_iE3a_s[4096];
	// demoted variable
	.shared .align 4 .b8 _ZZ9mm_kernel6matrixS_S_iE3b_s[4096];
	ld.param.u64 	%rd10, [_Z9mm_kernel6matrixS_S_i_param_1];
	ld.param.u64 	%rd9, [_Z9mm_kernel6matrixS_S_i_param_0];
	ld.param.u64 	%rd1, [_Z9mm_kernel6matrixS_S_i_param_2];
	ld.param.u32 	%r20, [_Z9mm_kernel6matrixS_S_i_param_3];
	mov.u32 	%r1, %ctaid.x;
	mov.u32 	%r21, %ntid.x;
	mov.u32 	%r34, %tid.x;
	mad.lo.s32 	%r3, %r1, %r21, %r34;
	mov.u32 	%r4, %ctaid.y;
	mov.u32 	%r22, %ntid.y;
	mov.u32 	%r33, %tid.y;
	mad.lo.s32 	%r6, %r4, %r22, %r33;
	setp.lt.s32 	%p1, %r20, 1;
	mov.f32 	%f110, 0f00000000;
	@%p1 bra 	$L__BB0_7;
	add.s32 	%r23, %r20, 31;
	shr.u32 	%r24, %r23, 5;
	shl.b32 	%r25, %r1, 5;
	add.s32 	%r7, %r25, %r34;
	cvta.to.global.u64 	%rd11, %rd9;
	mul.wide.u32 	%rd12, %r7, 8;
	add.s64 	%rd2, %rd11, %rd12;
	shl.b32 	%r26, %r34, 7;
	mov.u32 	%r27, _ZZ9mm_kernel6matrixS_S_iE3a_s;
	add.s32 	%r8, %r27, %r26;
	shl.b32 	%r28, %r33, 2;
	add.s32 	%r9, %r8, %r28;
	shl.b32 	%r29, %r4, 5;
	add.s32 	%r10, %r29, %r33;
	cvta.to.global.u64 	%rd13, %rd10;
	mov.u32 	%r30, _ZZ9mm_kernel6matrixS_S_iE3b_s;
	add.s32 	%r12, %r30, %r28;
	add.s32 	%r11, %r12, %r26;
	neg.s32 	%r35, %r24;
	mul.wide.u32 	%rd14, %r34, 8;
	add.s64 	%rd30, %rd13, %rd14;
	mul.wide.u32 	%rd29, %r33, 4;
	mov.f32 	%f110, 0f00000000;
$L__BB0_2:
	setp.ge.u32 	%p2, %r7, %r20;
	setp.ge.s32 	%p3, %r33, %r20;
	or.pred  	%p4, %p2, %p3;
	mov.f32 	%f108, 0f00000000;
	@%p4 bra 	$L__BB0_4;
	ld.global.u64 	%rd15, [%rd2];
	cvta.to.global.u64 	%rd16, %rd15;
	add.s64 	%rd17, %rd16, %rd29;
	ld.global.f32 	%f108, [%rd17];
$L__BB0_4:
	setp.ge.u32 	%p5, %r10, %r20;
	st.shared.f32 	[%r9], %f108;
	setp.ge.s32 	%p6, %r34, %r20;
	or.pred  	%p7, %p6, %p5;
	mov.f32 	%f109, 0f00000000;
	@%p7 bra 	$L__BB0_6;
	ld.global.u64 	%rd18, [%rd30];
	cvta.to.global.u64 	%rd19, %rd18;
	mul.wide.u32 	%rd20, %r10, 4;
	add.s64 	%rd21, %rd19, %rd20;
	ld.global.f32 	%f109, [%rd21];
$L__BB0_6:
	st.shared.f32 	[%r11], %f109;
	bar.sync 	0;
	ld.shared.f32 	%f12, [%r8];
	ld.shared.f32 	%f13, [%r12];
	fma.rn.f32 	%f14, %f12, %f13, %f110;
	ld.shared.f32 	%f15, [%r8+4];
	ld.shared.f32 	%f16, [%r12+128];
	fma.rn.f32 	%f17, %f15, %f16, %f14;
	ld.shared.f32 	%f18, [%r8+8];
	ld.shared.f32 	%f19, [%r12+256];
	fma.rn.f32 	%f20, %f18, %f19, %f17;
	ld.shared.f32 	%f21, [%r8+12];
	ld.shared.f32 	%f22, [%r12+384];
	fma.rn.f32 	%f23, %f21, %f22, %f20;
	ld.shared.f32 	%f24, [%r8+16];
	ld.shared.f32 	%f25, [%r12+512];
	fma.rn.f32 	%f26, %f24, %f25, %f23;
	ld.shared.f32 	%f27, [%r8+20];
	ld.shared.f32 	%f28, [%r12+640];
	fma.rn.f32 	%f29, %f27, %f28, %f26;
	ld.shared.f32 	%f30, [%r8+24];
	ld.shared.f32 	%f31, [%r12+768];
	fma.rn.f32 	%f32, %f30, %f31, %f29;
	ld.shared.f32 	%f33, [%r8+28];
	ld.shared.f32 	%f34, [%r12+896];
	fma.rn.f32 	%f35, %f33, %f34, %f32;
	ld.shared.f32 	%f36, [%r8+32];
	ld.shared.f32 	%f37, [%r12+1024];
	fma.rn.f32 	%f38, %f36, %f37, %f35;
	ld.shared.f32 	%f39, [%r8+36];
	ld.shared.f32 	%f40, [%r12+1152];
	fma.rn.f32 	%f41, %f39, %f40, %f38;
	ld.shared.f32 	%f42, [%r8+40];
	ld.shared.f32 	%f43, [%r12+1280];
	fma.rn.f32 	%f44, %f42, %f43, %f41;
	ld.shared.f32 	%f45, [%r8+44];
	ld.shared.f32 	%f46, [%r12+1408];
	fma.rn.f32 	%f47, %f45, %f46, %f44;
	ld.shared.f32 	%f48, [%r8+48];
	ld.shared.f32 	%f49, [%r12+1536];
	fma.rn.f32 	%f50, %f48, %f49, %f47;
	ld.shared.f32 	%f51, [%r8+52];
	ld.shared.f32 	%f52, [%r12+1664];
	fma.rn.f32 	%f53, %f51, %f52, %f50;
	ld.shared.f32 	%f54, [%r8+56];
	ld.shared.f32 	%f55, [%r12+1792];
	fma.rn.f32 	%f56, %f54, %f55, %f53;
	ld.shared.f32 	%f57, [%r8+60];
	ld.shared.f32 	%f58, [%r12+1920];
	fma.rn.f32 	%f59, %f57, %f58, %f56;
	ld.shared.f32 	%f60, [%r8+64];
	ld.shared.f32 	%f61, [%r12+2048];
	fma.rn.f32 	%f62, %f60, %f61, %f59;
	ld.shared.f32 	%f63, [%r8+68];
	ld.shared.f32 	%f64, [%r12+2176];
	fma.rn.f32 	%f65, %f63, %f64, %f62;
	ld.shared.f32 	%f66, [%r8+72];
	ld.shared.f32 	%f67, [%r12+2304];
	fma.rn.f32 	%f68, %f66, %f67, %f65;
	ld.shared.f32 	%f69, [%r8+76];
	ld.shared.f32 	%f70, [%r12+2432];
	fma.rn.f32 	%f71, %f69, %f70, %f68;
	ld.shared.f32 	%f72, [%r8+80];
	ld.shared.f32 	%f73, [%r12+2560];
	fma.rn.f32 	%f74, %f72, %f73, %f71;
	ld.shared.f32 	%f75, [%r8+84];
	ld.shared.f32 	%f76, [%r12+2688];
	fma.rn.f32 	%f77, %f75, %f76, %f74;
	ld.shared.f32 	%f78, [%r8+88];
	ld.shared.f32 	%f79, [%r12+2816];
	fma.rn.f32 	%f80, %f78, %f79, %f77;
	ld.shared.f32 	%f81, [%r8+92];
	ld.shared.f32 	%f82, [%r12+2944];
	fma.rn.f32 	%f83, %f81, %f82, %f80;
	ld.shared.f32 	%f84, [%r8+96];
	ld.shared.f32 	%f85, [%r12+3072];
	fma.rn.f32 	%f86, %f84, %f85, %f83;
	ld.shared.f32 	%f87, [%r8+100];
	ld.shared.f32 	%f88, [%r12+3200];
	fma.rn.f32 	%f89, %f87, %f88, %f86;
	ld.shared.f32 	%f90, [%r8+104];
	ld.shared.f32 	%f91, [%r12+3328];
	fma.rn.f32 	%f92, %f90, %f91, %f89;
	ld.shared.f32 	%f93, [%r8+108];
	ld.shared.f32 	%f94, [%r12+3456];
	fma.rn.f32 	%f95, %f93, %f94, %f92;
	ld.shared.f32 	%f96, [%r8+112];
	ld.shared.f32 	%f97, [%r12+3584];
	fma.rn.f32 	%f98, %f96, %f97, %f95;
	ld.shared.f32 	%f99, [%r8+116];
	ld.shared.f32 	%f100, [%r12+3712];
	fma.rn.f32 	%f101, %f99, %f100, %f98;
	ld.shared.f32 	%f102, [%r8+120];
	ld.shared.f32 	%f103, [%r12+3840];
	fma.rn.f32 	%f104, %f102, %f103, %f101;
	ld.shared.f32 	%f105, [%r8+124];
	ld.shared.f32 	%f106, [%r12+3968];
	fma.rn.f32 	%f110, %f105, %f106, %f104;
	bar.sync 	0;
	add.s32 	%r35, %r35, 1;
	setp.ne.s32 	%p8, %r35, 0;
	add.s64 	%rd30, %rd30, 256;
	add.s32 	%r34, %r34, 32;
	add.s64 	%rd29, %rd29, 128;
	add.s32 	%r33, %r33, 32;
	@%p8 bra 	$L__BB0_2;
$L__BB0_7:
	max.s32 	%r32, %r3, %r6;
	setp.ge.s32 	%p9, %r32, %r20;
	@%p9 bra 	$L__BB0_9;
	cvta.to.global.u64 	%rd22, %rd1;
	mul.wide.s32 	%rd23, %r3, 8;
	add.s64 	%rd24, %rd22, %rd23;
	ld.global.u64 	%rd25, [%rd24];
	cvta.to.global.u64 	%rd26, %rd25;
	mul.wide.u32 	%rd27, %r6, 4;
	add.s64 	%rd28, %rd26, %rd27;
	st.global.f32 	[%rd28], %f110;
$L__BB0_9:
	ret;

}


// ===== COMPILED SASS (sm_100) =====

	.target	sm_100

	.elftype	@"ET_EXEC"


//--------------------- .note.nv.tkinfo           --------------------------
	.section	.note.nv.tkinfo,"",@"SHT_NOTE"
	.sectionflags	@"SHF_NOTE_NV_TKINFO"
	.tkinfo
        /*0018*/ 	.word	0x00000002
        /*0030*/ 	.string	""
        /*0030*/ 	.string	"ptxas"
        /*0030*/ 	.string	"Cuda compilation tools, release 13.0, V13.0.88"
        /*0030*/ 	.string	"Build cuda_13.0.r13.0/compiler.36424714_0"
        /*0030*/ 	.string	"-arch sm_100 -m 64 "



//--------------------- .note.nv.cuinfo           --------------------------
	.section	.note.nv.cuinfo,"",@"SHT_NOTE"
	.sectionflags	@"SHF_NOTE_NV_CUINFO"
        /*0018*/ 	.short	0x0002
        /*001a*/ 	.short	0x0064
        /*001c*/ 	.short	0x0082
	.zero		2


//--------------------- .nv.info                  --------------------------
	.section	.nv.info,"",@"SHT_CUDA_INFO"
	.align	4


	//----- nvinfo : EIATTR_REGCOUNT
	.align		4
        /*0000*/ 	.byte	0x04, 0x2f
        /*0002*/ 	.short	(.L_1 - .L_0)
	.align		4
.L_0:
        /*0004*/ 	.word	index@(_Z9mm_kernel6matrixS_S_i)
        /*0008*/ 	.word	0x00000020


	//----- nvinfo : EIATTR_FRAME_SIZE
	.align		4
.L_1:
        /*000c*/ 	.byte	0x04, 0x11
        /*000e*/ 	.short	(.L_3 - .L_2)
	.align		4
.L_2:
        /*0010*/ 	.word	index@(_Z9mm_kernel6matrixS_S_i)
        /*0014*/ 	.word	0x00000000


	//----- nvinfo : EIATTR_MIN_STACK_SIZE
	.align		4
.L_3:
        /*0018*/ 	.byte	0x04, 0x12
        /*001a*/ 	.short	(.L_5 - .L_4)
	.align		4
.L_4:
        /*001c*/ 	.word	index@(_Z9mm_kernel6matrixS_S_i)
        /*0020*/ 	.word	0x00000000
.L_5:


//--------------------- .nv.compat                --------------------------
	.section	.nv.compat,"",@"SHT_CUDA_COMPAT_INFO"
	.align	4
        /*0000*/ 	.byte	0x02, 0x09, 0x00, 0x00, 0x02, 0x02, 0x01, 0x00, 0x02, 0x05, 0x05, 0x00, 0x03, 0x07, 0x01, 0x01
        /*0010*/ 	.byte	0x02, 0x03, 0x00, 0x00, 0x02, 0x06, 0x01, 0x00, 0x04, 0x0b, 0x08, 0x00, 0x09, 0x00, 0x00, 0x00
        /*0020*/ 	.byte	0x00, 0x00, 0x00, 0x00


//--------------------- .nv.info._Z9mm_kernel6matrixS_S_i --------------------------
	.section	.nv.info._Z9mm_kernel6matrixS_S_i,"",@"SHT_CUDA_INFO"
	.sectionflags	@""
	.align	4


	//----- nvinfo : EIATTR_CUDA_API_VERSION
	.align		4
        /*0000*/ 	.byte	0x04, 0x37
        /*0002*/ 	.short	(.L_7 - .L_6)
.L_6:
        /*0004*/ 	.word	0x00000082


	//----- nvinfo : EIATTR_KPARAM_INFO
	.align		4
.L_7:
        /*0008*/ 	.byte	0x04, 0x17
        /*000a*/ 	.short	(.L_9 - .L_8)
.L_8:
        /*000c*/ 	.word	0x00000000
        /*0010*/ 	.short	0x0003
        /*0012*/ 	.short	0x0018
        /*0014*/ 	.byte	0x00, 0xf0, 0x11, 0x00


	//----- nvinfo : EIATTR_KPARAM_INFO
	.align		4
.L_9:
        /*0018*/ 	.byte	0x04, 0x17
        /*001a*/ 	.short	(.L_11 - .L_10)
.L_10:
        /*001c*/ 	.word	0x00000000
        /*0020*/ 	.short	0x0002
        /*0022*/ 	.short	0x0010
        /*0024*/ 	.byte	0x00, 0xf0, 0x21, 0x00


	//----- nvinfo : EIATTR_KPARAM_INFO
	.align		4
.L_11:
        /*0028*/ 	.byte	0x04, 0x17
        /*002a*/ 	.short	(.L_13 - .L_12)
.L_12:
        /*002c*/ 	.word	0x00000000
        /*0030*/ 	.short	0x0001
        /*0032*/ 	.short	0x0008
        /*0034*/ 	.byte	0x00, 0xf0, 0x21, 0x00


	//----- nvinfo : EIATTR_KPARAM_INFO
	.align		4
.L_13:
        /*0038*/ 	.byte	0x04, 0x17
        /*003a*/ 	.short	(.L_15 - .L_14)
.L_14:
        /*003c*/ 	.word	0x00000000
        /*0040*/ 	.short	0x0000
        /*0042*/ 	.short	0x0000
        /*0044*/ 	.byte	0x00, 0xf0, 0x21, 0x00


	//----- nvinfo : EIATTR_SPARSE_MMA_MASK
	.align		4
.L_15:
        /*0048*/ 	.byte	0x03, 0x50
        /*004a*/ 	.short	0x0000


	//----- nvinfo : EIATTR_MAXREG_COUNT
	.align		4
        /*004c*/ 	.byte	0x03, 0x1b
        /*004e*/ 	.short	0x00ff


	//----- nvinfo : EIATTR_NUM_BARRIERS
	.align		4
        /*0050*/ 	.byte	0x02, 0x4c
        /*0052*/ 	.byte	0x01
	.zero		1


	//----- nvinfo : EIATTR_MERCURY_ISA_VERSION
	.align		4
        /*0054*/ 	.byte	0x03, 0x5f
        /*0056*/ 	.short	0x0101


	//----- nvinfo : EIATTR_VRC_CTA_INIT_COUNT
	.align		4
        /*0058*/ 	.byte	0x02, 0x4a
	.zero		1
	.zero		1


	//----- nvinfo : EIATTR_EXIT_INSTR_OFFSETS
	.align		4
        /*005c*/ 	.byte	0x04, 0x1c
        /*005e*/ 	.short	(.L_17 - .L_16)


	//   ....[0]....
.L_16:
        /*0060*/ 	.word	0x000008b0


	//   ....[1]....
        /*0064*/ 	.word	0x00000910


	//----- nvinfo : EIATTR_CBANK_PARAM_SIZE
	.align		4
.L_17:
        /*0068*/ 	.byte	0x03, 0x19
        /*006a*/ 	.short	0x001c


	//----- nvinfo : EIATTR_PARAM_CBANK
	.align		4
        /*006c*/ 	.byte	0x04, 0x0a
        /*006e*/ 	.short	(.L_19 - .L_18)
	.align		4
.L_18:
        /*0070*/ 	.word	index@(.nv.constant0._Z9mm_kernel6matrixS_S_i)
        /*0074*/ 	.short	0x0380
        /*0076*/ 	.short	0x001c


	//----- nvinfo : EIATTR_SW_WAR
	.align		4
.L_19:
        /*0078*/ 	.byte	0x04, 0x36
        /*007a*/ 	.short	(.L_21 - .L_20)
.L_20:
        /*007c*/ 	.word	0x00000008
.L_21:


//--------------------- .nv.callgraph             --------------------------
	.section	.nv.callgraph,"",@"SHT_CUDA_CALLGRAPH"
	.align	4
	.sectionentsize	8
	.align		4
        /*0000*/ 	.word	0x00000000
	.align		4
        /*0004*/ 	.word	0xffffffff
	.align		4
        /*0008*/ 	.word	0x00000000
	.align		4
        /*000c*/ 	.word	0xfffffffe
	.align		4
        /*0010*/ 	.word	0x00000000
	.align		4
        /*0014*/ 	.word	0xfffffffd
	.align		4
        /*0018*/ 	.word	0x00000000
	.align		4
        /*001c*/ 	.word	0xfffffffc


//--------------------- .text._Z9mm_kernel6matrixS_S_i --------------------------
	.section	.text._Z9mm_kernel6matrixS_S_i,"ax",@progbits
	.align	128
        .global         _Z9mm_kernel6matrixS_S_i
        .type           _Z9mm_kernel6matrixS_S_i,@function
        .size           _Z9mm_kernel6matrixS_S_i,(.L_x_3 - _Z9mm_kernel6matrixS_S_i)
        .other          _Z9mm_kernel6matrixS_S_i,@"STO_CUDA_ENTRY STV_DEFAULT"
_Z9mm_kernel6matrixS_S_i:
.text._Z9mm_kernel6matrixS_S_i:
[----:B------:R-:W-:Y:S01]  /*0000*/  LDC R1, c[0x0][0x37c] ;  /* 0x0000df00ff017b82 */ /* 0x000fe20000000800 */
[----:B------:R-:W0:Y:S01]  /*0010*/  S2R R0, SR_CTAID.X ;  /* 0x0000000000007919 */ /* 0x000e220000002500 */
[----:B------:R-:W1:Y:S01]  /*0020*/  LDCU UR5, c[0x0][0x398] ;  /* 0x00007300ff0577ac */ /* 0x000e620008000800 */
[----:B------:R-:W-:Y:S01]  /*0030*/  HFMA2 R23, -RZ, RZ, 0, 0 ;  /* 0x00000000ff177431 */ /* 0x000fe200000001ff */
[----:B------:R-:W0:Y:S01]  /*0040*/  S2R R19, SR_TID.X ;  /* 0x0000000000137919 */ /* 0x000e220000002100 */
[----:B------:R-:W0:Y:S01]  /*0050*/  LDCU UR4, c[0x0][0x360] ;  /* 0x00006c00ff0477ac */ /* 0x000e220008000800 */
[----:B------:R-:W2:Y:S01]  /*0060*/  S2R R3, SR_CTAID.Y ;  /* 0x0000000000037919 */ /* 0x000ea20000002600 */
[----:B------:R-:W2:Y:S01]  /*0070*/  LDCU UR6, c[0x0][0x364] ;  /* 0x00006c80ff0677ac */ /* 0x000ea20008000800 */
[----:B------:R-:W2:Y:S01]  /*0080*/  S2R R20, SR_TID.Y ;  /* 0x0000000000147919 */ /* 0x000ea20000002200 */
[----:B------:R-:W3:Y:S01]  /*0090*/  LDCU.64 UR10, c[0x0][0x358] ;  /* 0x00006b00ff0a77ac */ /* 0x000ee20008000a00 */
[----:B-1----:R-:W-:Y:S01]  /*00a0*/  UISETP.GE.AND UP0, UPT, UR5, 0x1, UPT ;  /* 0x000000010500788c */ /* 0x002fe2000bf06270 */
[----:B0-----:R-:W-:-:S02]  /*00b0*/  IMAD R22, R0, UR4, R19 ;  /* 0x0000000400167c24 */ /* 0x001fc4000f8e0213 */
[----:B--2---:R-:W-:-:S06]  /*00c0*/  IMAD R21, R3, UR6, R20 ;  /* 0x0000000603157c24 */ /* 0x004fcc000f8e0214 */
[----:B---3--:R-:W-:Y:S05]  /*00d0*/  BRA.U !UP0, `(.L_x_0) ;  /* 0x0000000508ec7547 */ /* 0x008fea000b800000 */
[----:B------:R-:W0:Y:S01]  /*00e0*/  LDC.64 R6, c[0x0][0x388] ;  /* 0x0000e200ff067b82 */ /* 0x000e220000000a00 */
[----:B------:R-:W-:Y:S01]  /*00f0*/  UIADD3 UR4, UPT, UPT, UR5, 0x1f, URZ ;  /* 0x0000001f05047890 */ /* 0x000fe2000fffe0ff */
[----:B------:R-:W-:Y:S01]  /*0100*/  IMAD.WIDE.U32 R16, R20, 0x4, RZ ;  /* 0x0000000414107825 */ /* 0x000fe200078e00ff */
[----:B------:R-:W-:Y:S01]  /*0110*/  MOV R23, RZ ;  /* 0x000000ff00177202 */ /* 0x000fe20000000f00 */
[----:B------:R-:W-:Y:S01]  /*0120*/  UMOV UR5, 0x400 ;  /* 0x0000040000057882 */ /* 0x000fe20000000000 */
[----:B------:R-:W-:Y:S01]  /*0130*/  USHF.R.U32.HI UR4, URZ, 0x5, UR4 ;  /* 0x00000005ff047899 */ /* 0x000fe20008011604 */
[----:B------:R-:W-:Y:S01]  /*0140*/  LEA R3, R3, R20, 0x5 ;  /* 0x0000001403037211 */ /* 0x000fe200078e28ff */
[----:B------:R-:W-:Y:S01]  /*0150*/  UIADD3 UR6, UPT, UPT, UR5, 0x1000, URZ ;  /* 0x0000100005067890 */ /* 0x000fe2000fffe0ff */
[----:B------:R-:W1:Y:S01]  /*0160*/  S2UR UR7, SR_CgaCtaId ;  /* 0x00000000000779c3 */ /* 0x000e620000008800 */
[----:B------:R-:W-:Y:S01]  /*0170*/  MOV R18, R16 ;  /* 0x0000001000127202 */ /* 0x000fe20000000f00 */
[----:B------:R-:W2:Y:S01]  /*0180*/  LDCU UR8, c[0x0][0x398] ;  /* 0x00007300ff0877ac */ /* 0x000ea20008000800 */
[----:B------:R-:W-:-:S05]  /*0190*/  UIADD3 UR4, UPT, UPT, -UR4, URZ, URZ ;  /* 0x000000ff04047290 */ /* 0x000fca000fffe1ff */
[----:B------:R-:W3:Y:S01]  /*01a0*/  LDC.64 R24, c[0x0][0x380] ;  /* 0x0000e000ff187b82 */ /* 0x000ee20000000a00 */
[----:B0-----:R-:W-:-:S03]  /*01b0*/  IMAD.WIDE.U32 R6, R19, 0x8, R6 ;  /* 0x0000000813067825 */ /* 0x001fc600078e0006 */
[----:B------:R-:W-:Y:S02]  /*01c0*/  MOV R16, R6 ;  /* 0x0000000600107202 */ /* 0x000fe40000000f00 */
[----:B------:R-:W-:Y:S01]  /*01d0*/  LEA R6, R0, R19, 0x5 ;  /* 0x0000001300067211 */ /* 0x000fe200078e28ff */
[----:B-1----:R-:W-:Y:S02]  /*01e0*/  ULEA UR5, UR7, UR5, 0x18 ;  /* 0x0000000507057291 */ /* 0x002fe4000f8ec0ff */
[----:B------:R-:W-:-:S04]  /*01f0*/  ULEA UR6, UR7, UR6, 0x18 ;  /* 0x0000000607067291 */ /* 0x000fc8000f8ec0ff */
[C---:B------:R-:W-:Y:S02]  /*0200*/  LEA R5, R19.reuse, UR5, 0x7 ;  /* 0x0000000513057c11 */ /* 0x040fe4000f8e38ff */
[----:B------:R-:W-:Y:S01]  /*0210*/  LEA R2, R20, UR6, 0x2 ;  /* 0x0000000614027c11 */ /* 0x000fe2000f8e10ff */
[----:B---3--:R-:W-:Y:S01]  /*0220*/  IMAD.WIDE.U32 R24, R6, 0x8, R24 ;  /* 0x0000000806187825 */ /* 0x008fe200078e0018 */
[----:B------:R-:W-:Y:S02]  /*0230*/  LEA R4, R20, R5, 0x2 ;  /* 0x0000000514047211 */ /* 0x000fe400078e10ff */
[----:B--2---:R-:W-:-:S07]  /*0240*/  LEA R0, R19, R2, 0x7 ;  /* 0x0000000213007211 */ /* 0x004fce00078e38ff */
.L_x_1:
[----:B------:R-:W-:Y:S02]  /*0250*/  UMOV UR5, UR8 ;  /* 0x0000000800057c82 */ /* 0x000fe40008000000 */
[----:B------:R-:W-:Y:S02]  /*0260*/  ISETP.GE.U32.AND P1, PT, R3, UR5, PT ;  /* 0x0000000503007c0c */ /* 0x000fe4000bf26070 */
[----:B------:R-:W-:Y:S02]  /*0270*/  ISETP.GE.AND P0, PT, R20, UR5, PT ;  /* 0x0000000514007c0c */ /* 0x000fe4000bf06270 */
[----:B------:R-:W-:Y:S02]  /*0280*/  ISETP.GE.OR P1, PT, R19, UR5, P1 ;  /* 0x0000000513007c0c */ /* 0x000fe40008f26670 */
[----:B------:R-:W-:-:S11]  /*0290*/  ISETP.GE.U32.OR P0, PT, R6, UR5, P0 ;  /* 0x0000000506007c0c */ /* 0x000fd60008706470 */
[----:B------:R-:W-:Y:S02]  /*02a0*/  @!P1 MOV R8, R16 ;  /* 0x0000001000089202 */ /* 0x000fe40000000f00 */
[----:B------:R-:W-:Y:S01]  /*02b0*/  @!P1 MOV R9, R7 ;  /* 0x0000000700099202 */ /* 0x000fe20000000f00 */
[----:B------:R-:W2:Y:S05]  /*02c0*/  @!P0 LDG.E.64 R10, desc[UR10][R24.64] ;  /* 0x0000000a180a8981 */ /* 0x000eaa000c1e1b00 */
[----:B------:R-:W3:Y:S01]  /*02d0*/  @!P1 LDG.E.64 R8, desc[UR10][R8.64] ;  /* 0x0000000a08089981 */ /* 0x000ee2000c1e1b00 */
[----:B------:R-:W-:Y:S02]  /*02e0*/  CS2R R28, SRZ ;  /* 0x00000000001c7805 */ /* 0x000fe4000001ff00 */
[----:B--2---:R-:W-:-:S04]  /*02f0*/  @!P0 IADD3 R10, P2, PT, R10, R18, RZ ;  /* 0x000000120a0a8210 */ /* 0x004fc80007f5e0ff */
[----:B------:R-:W-:Y:S01]  /*0300*/  @!P0 IADD3.X R11, PT, PT, R11, R17, RZ, P2, !PT ;  /* 0x000000110b0b8210 */ /* 0x000fe200017fe4ff */
[----:B---3--:R-:W-:-:S04]  /*0310*/  @!P1 IMAD.WIDE.U32 R26, R3, 0x4, R8 ;  /* 0x00000004031a9825 */ /* 0x008fc800078e0008 */
[----:B------:R-:W2:Y:S04]  /*0320*/  @!P0 LDG.E R29, desc[UR10][R10.64] ;  /* 0x0000000a0a1d8981 */ /* 0x000ea8000c1e1900 */
[----:B------:R-:W3:Y:S01]  /*0330*/  @!P1 LDG.E R28, desc[UR10][R26.64] ;  /* 0x0000000a1a1c9981 */ /* 0x000ee2000c1e1900 */
[----:B------:R-:W-:Y:S01]  /*0340*/  UIADD3 UR4, UPT, UPT, UR4, 0x1, URZ ;  /* 0x0000000104047890 */ /* 0x000fe2000fffe0ff */
[----:B------:R-:W-:Y:S02]  /*0350*/  IADD3 R16, P0, PT, R16, 0x100, RZ ;  /* 0x0000010010107810 */ /* 0x000fe40007f1e0ff */
[----:B------:R-:W-:Y:S01]  /*0360*/  IADD3 R18, P1, PT, R18, 0x80, RZ ;  /* 0x0000008012127810 */ /* 0x000fe20007f3e0ff */
[----:B------:R-:W-:Y:S01]  /*0370*/  UISETP.NE.AND UP0, UPT, UR4, URZ, UPT ;  /* 0x000000ff0400728c */ /* 0x000fe2000bf05270 */
[----:B------:R-:W-:-:S02]  /*0380*/  IADD3 R20, PT, PT, R20, 0x20, RZ ;  /* 0x0000002014147810 */ /* 0x000fc40007ffe0ff */
[----:B------:R-:W-:Y:S02]  /*0390*/  IADD3 R19, PT, PT, R19, 0x20, RZ ;  /* 0x0000002013137810 */ /* 0x000fe40007ffe0ff */
[----:B------:R-:W-:Y:S02]  /*03a0*/  IADD3.X R7, PT, PT, RZ, R7, RZ, P0, !PT ;  /* 0x00000007ff077210 */ /* 0x000fe400007fe4ff */
[----:B------:R-:W-:Y:S01]  /*03b0*/  IADD3.X R17, PT, PT, RZ, R17, RZ, P1, !PT ;  /* 0x00000011ff117210 */ /* 0x000fe20000ffe4ff */
[----:B--2---:R-:W-:Y:S04]  /*03c0*/  STS [R4], R29 ;  /* 0x0000001d04007388 */ /* 0x004fe80000000800 */
[----:B---3--:R-:W-:Y:S01]  /*03d0*/  STS [R0], R28 ;  /* 0x0000001c00007388 */ /* 0x008fe20000000800 */
[----:B------:R-:W-:Y:S06]  /*03e0*/  BAR.SYNC.DEFER_BLOCKING 0x0 ;  /* 0x0000000000007b1d */ /* 0x000fec0000010000 */
[----:B------:R-:W-:Y:S04]  /*03f0*/  LDS R8, [R2] ;  /* 0x0000000002087984 */ /* 0x000fe80000000800 */
[----:B------:R-:W0:Y:S04]  /*0400*/  LDS.128 R12, [R5] ;  /* 0x00000000050c7984 */ /* 0x000e280000000c00 */
[----:B------:R-:W1:Y:S04]  /*0410*/  LDS R9, [R2+0x80] ;  /* 0x0000800002097984 */ /* 0x000e680000000800 */
[----:B------:R-:W2:Y:S04]  /*0420*/  LDS R10, [R2+0x100] ;  /* 0x00010000020a7984 */ /* 0x000ea80000000800 */
[----:B------:R-:W-:Y:S04]  /*0430*/  LDS R27, [R2+0x280] ;  /* 0x00028000021b7984 */ /* 0x000fe80000000800 */
[----:B------:R-:W-:Y:S04]  /*0440*/  LDS R29, [R2+0x480] ;  /* 0x00048000021d7984 */ /* 0x000fe80000000800 */
[----:B------:R-:W-:Y:S01]  /*0450*/  LDS R26, [R2+0x780] ;  /* 0x00078000021a7984 */ /* 0x000fe20000000800 */
[----:B0-----:R-:W-:-:S03]  /*0460*/  FFMA R8, R12, R8, R23 ;  /* 0x000000080c087223 */ /* 0x001fc60000000017 */
[----:B------:R-:W0:Y:S01]  /*0470*/  LDS R12, [R2+0x180] ;  /* 0x00018000020c7984 */ /* 0x000e220000000800 */
[----:B-1----:R-:W-:-:S03]  /*0480*/  FFMA R9, R9, R13, R8 ;  /* 0x0000000d09097223 */ /* 0x002fc60000000008 */
[----:B------:R-:W-:Y:S01]  /*0490*/  LDS R13, [R2+0x200] ;  /* 0x00020000020d7984 */ /* 0x000fe20000000800 */
[----:B--2---:R-:W-:-:S03]  /*04a0*/  FFMA R14, R10, R14, R9 ;  /* 0x0000000e0a0e7223 */ /* 0x004fc60000000009 */
[----:B------:R-:W1:Y:S04]  /*04b0*/  LDS.128 R8, [R5+0x10] ;  /* 0x0000100005087984 */ /* 0x000e680000000c00 */
[----:B------:R-:W2:Y:S01]  /*04c0*/  LDS R23, [R2+0x300] ;  /* 0x0003000002177984 */ /* 0x000ea20000000800 */
[----:B0-----:R-:W-:-:S04]  /*04d0*/  FFMA R15, R12, R15, R14 ;  /* 0x0000000f0c0f7223 */ /* 0x001fc8000000000e */
[----:B-1----:R-:W-:Y:S02]  /*04e0*/  FFMA R8, R8, R13, R15 ;  /* 0x0000000d08087223 */ /* 0x002fe4000000000f */
[----:B------:R-:W-:Y:S02]  /*04f0*/  LDS.128 R12, [R5+0x20] ;  /* 0x00002000050c7984 */ /* 0x000fe40000000c00 */
[----:B------:R-:W-:Y:S02]  /*0500*/  FFMA R8, R27, R9, R8 ;  /* 0x000000091b087223 */ /* 0x000fe40000000008 */
[----:B------:R-:W0:Y:S02]  /*0510*/  LDS R27, [R2+0x380] ;  /* 0x00038000021b7984 */ /* 0x000e240000000800 */
[----:B--2---:R-:W-:Y:S02]  /*0520*/  FFMA R8, R23, R10, R8 ;  /* 0x0000000a17087223 */ /* 0x004fe40000000008 */
[----:B------:R-:W1:Y:S04]  /*0530*/  LDS R9, [R2+0x400] ;  /* 0x0004000002097984 */ /* 0x000e680000000800 */
[----:B------:R-:W2:Y:S01]  /*0540*/  LDS R23, [R2+0x500] ;  /* 0x0005000002177984 */ /* 0x000ea20000000800 */
[----:B0-----:R-:W-:-:S04]  /*0550*/  FFMA R11, R27, R11, R8 ;  /* 0x0000000b1b0b7223 */ /* 0x001fc80000000008 */
[----:B-1----:R-:W-:Y:S02]  /*0560*/  FFMA R8, R12, R9, R11 ;  /* 0x000000090c087223 */ /* 0x002fe4000000000b */
[----:B------:R-:W0:Y:S02]  /*0570*/  LDS R12, [R2+0x580] ;  /* 0x00058000020c7984 */ /* 0x000e240000000800 */
[----:B------:R-:W-:Y:S02]  /*0580*/  FFMA R8, R29, R13, R8 ;  /* 0x0000000d1d087223 */ /* 0x000fe40000000008 */
[----:B------:R-:W-:Y:S02]  /*0590*/  LDS R13, [R2+0x600] ;  /* 0x00060000020d7984 */ /* 0x000fe40000000800 */
[----:B--2---:R-:W-:Y:S02]  /*05a0*/  FFMA R27, R23, R14, R8 ;  /* 0x0000000e171b7223 */ /* 0x004fe40000000008 */
[----:B------:R-:W1:Y:S04]  /*05b0*/  LDS.128 R8, [R5+0x30] ;  /* 0x0000300005087984 */ /* 0x000e680000000c00 */
[----:B------:R-:W2:Y:S04]  /*05c0*/  LDS R29, [R2+0x680] ;  /* 0x00068000021d7984 */ /* 0x000ea80000000800 */
[----:B------:R-:W3:Y:S01]  /*05d0*/  LDS R23, [R2+0x700] ;  /* 0x0007000002177984 */ /* 0x000ee20000000800 */
[----:B0-----:R-:W-:-:S04]  /*05e0*/  FFMA R15, R12, R15, R27 ;  /* 0x0000000f0c0f7223 */ /* 0x001fc8000000001b */
[----:B-1----:R-:W-:Y:S02]  /*05f0*/  FFMA R8, R8, R13, R15 ;  /* 0x0000000d08087223 */ /* 0x002fe4000000000f */
[----:B------:R-:W-:Y:S02]  /*0600*/  LDS.128 R12, [R5+0x40] ;  /* 0x00004000050c7984 */ /* 0x000fe40000000c00 */
[----:B--2---:R-:W-:Y:S02]  /*0610*/  FFMA R8, R29, R9, R8 ;  /* 0x000000091d087223 */ /* 0x004fe40000000008 */
[----:B------:R-:W0:Y:S02]  /*0620*/  LDS R9, [R2+0x800] ;  /* 0x0008000002097984 */ /* 0x000e240000000800 */
[----:B---3--:R-:W-:Y:S02]  /*0630*/  FFMA R27, R23, R10, R8 ;  /* 0x0000000a171b7223 */ /* 0x008fe40000000008 */
[----:B------:R-:W1:Y:S02]  /*0640*/  LDS R29, [R2+0x880] ;  /* 0x00088000021d7984 */ /* 0x000e640000000800 */
[----:B------:R-:W-:-:S02]  /*0650*/  FFMA R11, R26, R11, R27 ;  /* 0x0000000b1a0b7223 */ /* 0x000fc4000000001b */
[----:B------:R-:W2:Y:S04]  /*0660*/  LDS R23, [R2+0x900] ;  /* 0x0009000002177984 */ /* 0x000ea80000000800 */
[----:B------:R-:W3:Y:S01]  /*0670*/  LDS R26, [R2+0x980] ;  /* 0x00098000021a7984 */ /* 0x000ee20000000800 */
[----:B0-----:R-:W-:-:S03]  /*0680*/  FFMA R12, R12, R9, R11 ;  /* 0x000000090c0c7223 */ /* 0x001fc6000000000b */
[----:B------:R-:W-:Y:S01]  /*0690*/  LDS.128 R8, [R5+0x50] ;  /* 0x0000500005087984 */ /* 0x000fe20000000c00 */
[----:B-1----:R-:W-:-:S03]  /*06a0*/  FFMA R12, R29, R13, R12 ;  /* 0x0000000d1d0c7223 */ /* 0x002fc6000000000c */
[----:B------:R-:W0:Y:S01]  /*06b0*/  LDS R13, [R2+0xa00] ;  /* 0x000a0000020d7984 */ /* 0x000e220000000800 */
[----:B--2---:R-:W-:-:S03]  /*06c0*/  FFMA R27, R23, R14, R12 ;  /* 0x0000000e171b7223 */ /* 0x004fc6000000000c */
[----:B------:R-:W1:Y:S01]  /*06d0*/  LDS R29, [R2+0xa80] ;  /* 0x000a8000021d7984 */ /* 0x000e620000000800 */
[----:B---3--:R-:W-:-:S03]  /*06e0*/  FFMA R15, R26, R15, R27 ;  /* 0x0000000f1a0f7223 */ /* 0x008fc6000000001b */
[----:B------:R-:W2:Y:S04]  /*06f0*/  LDS R23, [R2+0xb00] ;  /* 0x000b000002177984 */ /* 0x000ea80000000800 */
[----:B------:R-:W3:Y:S04]  /*0700*/  LDS R26, [R2+0xb80] ;  /* 0x000b8000021a7984 */ /* 0x000ee80000000800 */
[----:B------:R-:W-:Y:S01]  /*0710*/  LDS R27, [R2+0xc80] ;  /* 0x000c8000021b7984 */ /* 0x000fe20000000800 */
[----:B0-----:R-:W-:-:S03]  /*0720*/  FFMA R8, R8, R13, R15 ;  /* 0x0000000d08087223 */ /* 0x001fc6000000000f */
[----:B------:R-:W-:Y:S01]  /*0730*/  LDS.128 R12, [R5+0x60] ;  /* 0x00006000050c7984 */ /* 0x000fe20000000c00 */
[----:B-1----:R-:W-:-:S03]  /*0740*/  FFMA R8, R29, R9, R8 ;  /* 0x000000091d087223 */ /* 0x002fc60000000008 */
[----:B------:R-:W0:Y:S01]  /*0750*/  LDS R9, [R2+0xc00] ;  /* 0x000c000002097984 */ /* 0x000e220000000800 */
[----:B--2---:R-:W-:-:S04]  /*0760*/  FFMA R23, R23, R10, R8 ;  /* 0x0000000a17177223 */ /* 0x004fc80000000008 */
[----:B---3--:R-:W-:Y:S02]  /*0770*/  FFMA R11, R26, R11, R23 ;  /* 0x0000000b1a0b7223 */ /* 0x008fe40000000017 */
[----:B------:R-:W1:Y:S04]  /*0780*/  LDS R23, [R2+0xd00] ;  /* 0x000d000002177984 */ /* 0x000e680000000800 */
[----:B------:R-:W2:Y:S01]  /*0790*/  LDS R26, [R2+0xd80] ;  /* 0x000d8000021a7984 */ /* 0x000ea20000000800 */
[----:B0-----:R-:W-:-:S03]  /*07a0*/  FFMA R12, R12, R9, R11 ;  /* 0x000000090c0c7223 */ /* 0x001fc6000000000b */
[----:B------:R-:W-:Y:S01]  /*07b0*/  LDS.128 R8, [R5+0x70] ;  /* 0x0000700005087984 */ /* 0x000fe20000000c00 */
[----:B------:R-:W-:-:S03]  /*07c0*/  FFMA R12, R27, R13, R12 ;  /* 0x0000000d1b0c7223 */ /* 0x000fc6000000000c */
[----:B------:R-:W0:Y:S01]  /*07d0*/  LDS R13, [R2+0xe00] ;  /* 0x000e0000020d7984 */ /* 0x000e220000000800 */
[----:B-1----:R-:W-:-:S03]  /*07e0*/  FFMA R23, R23, R14, R12 ;  /* 0x0000000e17177223 */ /* 0x002fc6000000000c */
[----:B------:R-:W1:Y:S01]  /*07f0*/  LDS R27, [R2+0xe80] ;  /* 0x000e8000021b7984 */ /* 0x000e620000000800 */
[----:B--2---:R-:W-:-:S03]  /*0800*/  FFMA R15, R26, R15, R23 ;  /* 0x0000000f1a0f7223 */ /* 0x004fc60000000017 */
[----:B------:R-:W2:Y:S04]  /*0810*/  LDS R12, [R2+0xf00] ;  /* 0x000f0000020c7984 */ /* 0x000ea80000000800 */
[----:B------:R-:W3:Y:S01]  /*0820*/  LDS R23, [R2+0xf80] ;  /* 0x000f800002177984 */ /* 0x000ee20000000800 */
[----:B0-----:R-:W-:-:S04]  /*0830*/  FFMA R8, R8, R13, R15 ;  /* 0x0000000d08087223 */ /* 0x001fc8000000000f */
[----:B-1----:R-:W-:-:S04]  /*0840*/  FFMA R9, R27, R9, R8 ;  /* 0x000000091b097223 */ /* 0x002fc80000000008 */
[----:B--2---:R-:W-:-:S04]  /*0850*/  FFMA R10, R12, R10, R9 ;  /* 0x0000000a0c0a7223 */ /* 0x004fc80000000009 */
[----:B---3--:R-:W-:Y:S01]  /*0860*/  FFMA R23, R23, R11, R10 ;  /* 0x0000000b17177223 */ /* 0x008fe2000000000a */
[----:B------:R-:W-:Y:S06]  /*0870*/  BAR.SYNC.DEFER_BLOCKING 0x0 ;  /* 0x0000000000007b1d */ /* 0x000fec0000010000 */
[----:B------:R-:W-:Y:S05]  /*0880*/  BRA.U UP0, `(.L_x_1) ;  /* 0xfffffff900707547 */ /* 0x000fea000b83ffff */
.L_x_0:
[----:B------:R-:W-:-:S04]  /*0890*/  VIMNMX R0, PT, PT, R22, R21, !PT ;  /* 0x0000001516007248 */ /* 0x000fc80007fe0100 */
[----:B------:R-:W-:-:S13]  /*08a0*/  ISETP.GE.AND P0, PT, R0, UR5, PT ;  /* 0x0000000500007c0c */ /* 0x000fda000bf06270 */
[----:B------:R-:W-:Y:S05]  /*08b0*/  @P0 EXIT ;  /* 0x000000000000094d */ /* 0x000fea0003800000 */
[----:B------:R-:W0:Y:S02]  /*08c0*/  LDC.64 R2, c[0x0][0x390] ;  /* 0x0000e400ff027b82 */ /* 0x000e240000000a00 */
[----:B0-----:R-:W-:-:S06]  /*08d0*/  IMAD.WIDE R2, R22, 0x8, R2 ;  /* 0x0000000816027825 */ /* 0x001fcc00078e0202 */
[----:B------:R-:W2:Y:S02]  /*08e0*/  LDG.E.64 R2, desc[UR10][R2.64] ;  /* 0x0000000a02027981 */ /* 0x000ea4000c1e1b00 */
[----:B--2---:R-:W-:-:S05]  /*08f0*/  IMAD.WIDE.U32 R4, R21, 0x4, R2 ;  /* 0x0000000415047825 */ /* 0x004fca00078e0002 */
[----:B------:R-:W-:Y:S01]  /*0900*/  STG.E desc[UR10][R4.64], R23 ;  /* 0x0000001704007986 */ /* 0x000fe2000c10190a */
[----:B------:R-:W-:Y:S05]  /*0910*/  EXIT ;  /* 0x000000000000794d */ /* 0x000fea0003800000 */
.L_x_2:
[----:B------:R-:W-:-:S00]  /*0920*/  BRA `(.L_x_2) ;  /* 0xfffffffc00fc7947 */ /* 0x000fc0000383ffff */
[----:B------:R-:W-:-:S00]  /*0930*/  NOP ;  /* 0x0000000000007918 */ /* 0x000fc00000000000 */
        /* <DEDUP_REMOVED lines=12> */
.L_x_3:


//--------------------- .nv.shared._Z9mm_kernel6matrixS_S_i --------------------------
	.section	.nv.shared._Z9mm_kernel6matrixS_S_i,"aw",@nobits
	.sectionflags	@""
	.align	4
.nv.shared._Z9mm_kernel6matrixS_S_i:
	.zero		9216


//--------------------- .nv.shared.reserved.0     --------------------------
	.section	.nv.shared.reserved.0,"aw",@nobits
	.weak		__nv_reservedSMEM_offset_0_alias
	.size		__nv_reservedSMEM_offset_0_alias, 0, 64
	.other		__nv_reservedSMEM_offset_0_alias,@"STO_CUDA_RESERVED_SHARED STV_DEFAULT"
__nv_reservedSMEM_offset_0_alias:
	.zero		0
	.zero		64


//--------------------- .nv.constant0._Z9mm_kernel6matrixS_S_i --------------------------
	.section	.nv.constant0._Z9mm_kernel6matrixS_S_i,"a",@progbits
	.sectionflags	@""
	.align	4
.nv.constant0._Z9mm_kernel6matrixS_S_i:
	.zero		924


//--------------------- SYMBOLS --------------------------

	.type		.nv.reservedSmem.offset0,@object
	.size		.nv.reservedSmem.offset0,0x4
	.type		.nv.reservedSmem.cap,@object
	.size		.nv.reservedSmem.cap,0x4
